//
// Generated by NVIDIA NVVM Compiler
//
// Compiler Build ID: CL-36424714
// Cuda compilation tools, release 13.0, V13.0.88
// Based on NVVM 20.0.0
//

.version 9.0
.target sm_100
.address_size 64

	// .globl	_Z8distancePKiPdS0_

.visible .entry _Z8distancePKiPdS0_(
	.param .u64 .ptr .align 1 _Z8distancePKiPdS0__param_0,
	.param .u64 .ptr .align 1 _Z8distancePKiPdS0__param_1,
	.param .u64 .ptr .align 1 _Z8distancePKiPdS0__param_2
)
{
	.reg .pred 	%p<3>;
	.reg .b32 	%r<54>;
	.reg .b64 	%rd<13>;
	.reg .b64 	%fd<25>;

	ld.param.u64 	%rd4, [_Z8distancePKiPdS0__param_0];
	ld.param.u64 	%rd5, [_Z8distancePKiPdS0__param_1];
	ld.param.u64 	%rd6, [_Z8distancePKiPdS0__param_2];
	mov.u32 	%r1, %ctaid.x;
	shl.b32 	%r9, %r1, 7;
	mov.u32 	%r2, %tid.x;
	add.s32 	%r53, %r9, %r2;
	setp.gt.s32 	%p1, %r53, 4998;
	@%p1 bra 	$L__BB0_3;
	cvta.to.global.u64 	%rd7, %rd4;
	cvta.to.global.u64 	%rd8, %rd5;
	mul.lo.s32 	%r10, %r53, 10;
	mul.wide.s32 	%rd9, %r53, 8;
	add.s64 	%rd1, %rd8, %rd9;
	mul.wide.s32 	%rd10, %r10, 4;
	add.s64 	%rd2, %rd7, %rd10;
	mul.lo.s32 	%r11, %r2, 10;
	mad.lo.s32 	%r52, %r1, 1280, %r11;
	cvta.to.global.u64 	%rd3, %rd6;
	mov.f64 	%fd24, 0d0000000000000000;
$L__BB0_2:
	add.s32 	%r53, %r53, 1;
	add.s32 	%r52, %r52, 10;
	ld.global.u32 	%r12, [%rd2];
	mul.wide.s32 	%rd11, %r52, 4;
	add.s64 	%rd12, %rd3, %rd11;
	ld.global.u32 	%r13, [%rd12];
	sub.s32 	%r14, %r12, %r13;
	mul.lo.s32 	%r15, %r14, %r14;
	cvt.rn.f64.u32 	%fd4, %r15;
	add.f64 	%fd5, %fd24, %fd4;
	ld.global.u32 	%r16, [%rd2+4];
	ld.global.u32 	%r17, [%rd12+4];
	sub.s32 	%r18, %r16, %r17;
	mul.lo.s32 	%r19, %r18, %r18;
	cvt.rn.f64.u32 	%fd6, %r19;
	add.f64 	%fd7, %fd5, %fd6;
	ld.global.u32 	%r20, [%rd2+8];
	ld.global.u32 	%r21, [%rd12+8];
	sub.s32 	%r22, %r20, %r21;
	mul.lo.s32 	%r23, %r22, %r22;
	cvt.rn.f64.u32 	%fd8, %r23;
	add.f64 	%fd9, %fd7, %fd8;
	ld.global.u32 	%r24, [%rd2+12];
	ld.global.u32 	%r25, [%rd12+12];
	sub.s32 	%r26, %r24, %r25;
	mul.lo.s32 	%r27, %r26, %r26;
	cvt.rn.f64.u32 	%fd10, %r27;
	add.f64 	%fd11, %fd9, %fd10;
	ld.global.u32 	%r28, [%rd2+16];
	ld.global.u32 	%r29, [%rd12+16];
	sub.s32 	%r30, %r28, %r29;
	mul.lo.s32 	%r31, %r30, %r30;
	cvt.rn.f64.u32 	%fd12, %r31;
	add.f64 	%fd13, %fd11, %fd12;
	ld.global.u32 	%r32, [%rd2+20];
	ld.global.u32 	%r33, [%rd12+20];
	sub.s32 	%r34, %r32, %r33;
	mul.lo.s32 	%r35, %r34, %r34;
	cvt.rn.f64.u32 	%fd14, %r35;
	add.f64 	%fd15, %fd13, %fd14;
	ld.global.u32 	%r36, [%rd2+24];
	ld.global.u32 	%r37, [%rd12+24];
	sub.s32 	%r38, %r36, %r37;
	mul.lo.s32 	%r39, %r38, %r38;
	cvt.rn.f64.u32 	%fd16, %r39;
	add.f64 	%fd17, %fd15, %fd16;
	ld.global.u32 	%r40, [%rd2+28];
	ld.global.u32 	%r41, [%rd12+28];
	sub.s32 	%r42, %r40, %r41;
	mul.lo.s32 	%r43, %r42, %r42;
	cvt.rn.f64.u32 	%fd18, %r43;
	add.f64 	%fd19, %fd17, %fd18;
	ld.global.u32 	%r44, [%rd2+32];
	ld.global.u32 	%r45, [%rd12+32];
	sub.s32 	%r46, %r44, %r45;
	mul.lo.s32 	%r47, %r46, %r46;
	cvt.rn.f64.u32 	%fd20, %r47;
	add.f64 	%fd21, %fd19, %fd20;
	ld.global.u32 	%r48, [%rd2+36];
	ld.global.u32 	%r49, [%rd12+36];
	sub.s32 	%r50, %r48, %r49;
	mul.lo.s32 	%r51, %r50, %r50;
	cvt.rn.f64.u32 	%fd22, %r51;
	add.f64 	%fd24, %fd21, %fd22;
	sqrt.rn.f64 	%fd23, %fd24;
	st.global.f64 	[%rd1], %fd23;
	setp.ne.s32 	%p2, %r53, 4999;
	@%p2 bra 	$L__BB0_2;
$L__BB0_3:
	ret;

}
	// .globl	_Z7sortingPdS_d
.visible .entry _Z7sortingPdS_d(
	.param .u64 .ptr .align 1 _Z7sortingPdS_d_param_0,
	.param .u64 .ptr .align 1 _Z7sortingPdS_d_param_1,
	.param .f64 _Z7sortingPdS_d_param_2
)
{
	.reg .pred 	%p<12>;
	.reg .b32 	%r<20>;
	.reg .b64 	%rd<9>;
	.reg .b64 	%fd<35>;

	ld.param.u64 	%rd5, [_Z7sortingPdS_d_param_0];
	cvta.to.global.u64 	%rd6, %rd5;
	mov.u32 	%r4, %ctaid.x;
	shl.b32 	%r5, %r4, 7;
	mov.u32 	%r6, %tid.x;
	add.s32 	%r7, %r5, %r6;
	mul.lo.s32 	%r8, %r7, 10;
	mul.wide.s32 	%rd7, %r8, 8;
	add.s64 	%rd1, %rd6, %rd7;
	ld.global.f64 	%fd34, [%rd1];
	add.s64 	%rd8, %rd6, 40;
	mov.b32 	%r19, 0;
$L__BB1_1:
	ld.global.f64 	%fd3, [%rd8+-40];
	setp.geu.f64 	%p1, %fd3, %fd34;
	@%p1 bra 	$L__BB1_3;
	cvt.rzi.s32.f64 	%r9, %fd3;
	st.global.f64 	[%rd8+-40], %fd34;
	cvt.rn.f64.s32 	%fd34, %r9;
	st.global.f64 	[%rd1], %fd34;
$L__BB1_3:
	ld.global.f64 	%fd6, [%rd8+-32];
	ld.global.f64 	%fd7, [%rd1+8];
	setp.geu.f64 	%p2, %fd6, %fd7;
	@%p2 bra 	$L__BB1_5;
	cvt.rzi.s32.f64 	%r10, %fd6;
	st.global.f64 	[%rd8+-32], %fd7;
	cvt.rn.f64.s32 	%fd24, %r10;
	st.global.f64 	[%rd1+8], %fd24;
$L__BB1_5:
	ld.global.f64 	%fd8, [%rd8+-24];
	ld.global.f64 	%fd9, [%rd1+16];
	setp.geu.f64 	%p3, %fd8, %fd9;
	@%p3 bra 	$L__BB1_7;
	cvt.rzi.s32.f64 	%r11, %fd8;
	st.global.f64 	[%rd8+-24], %fd9;
	cvt.rn.f64.s32 	%fd25, %r11;
	st.global.f64 	[%rd1+16], %fd25;
$L__BB1_7:
	ld.global.f64 	%fd10, [%rd8+-16];
	ld.global.f64 	%fd11, [%rd1+24];
	setp.geu.f64 	%p4, %fd10, %fd11;
	@%p4 bra 	$L__BB1_9;
	cvt.rzi.s32.f64 	%r12, %fd10;
	st.global.f64 	[%rd8+-16], %fd11;
	cvt.rn.f64.s32 	%fd26, %r12;
	st.global.f64 	[%rd1+24], %fd26;
$L__BB1_9:
	ld.global.f64 	%fd12, [%rd8+-8];
	ld.global.f64 	%fd13, [%rd1+32];
	setp.geu.f64 	%p5, %fd12, %fd13;
	@%p5 bra 	$L__BB1_11;
	cvt.rzi.s32.f64 	%r13, %fd12;
	st.global.f64 	[%rd8+-8], %fd13;
	cvt.rn.f64.s32 	%fd27, %r13;
	st.global.f64 	[%rd1+32], %fd27;
$L__BB1_11:
	ld.global.f64 	%fd14, [%rd8];
	ld.global.f64 	%fd15, [%rd1+40];
	setp.geu.f64 	%p6, %fd14, %fd15;
	@%p6 bra 	$L__BB1_13;
	cvt.rzi.s32.f64 	%r14, %fd14;
	st.global.f64 	[%rd8], %fd15;
	cvt.rn.f64.s32 	%fd28, %r14;
	st.global.f64 	[%rd1+40], %fd28;
$L__BB1_13:
	ld.global.f64 	%fd16, [%rd8+8];
	ld.global.f64 	%fd17, [%rd1+48];
	setp.geu.f64 	%p7, %fd16, %fd17;
	@%p7 bra 	$L__BB1_15;
	cvt.rzi.s32.f64 	%r15, %fd16;
	st.global.f64 	[%rd8+8], %fd17;
	cvt.rn.f64.s32 	%fd29, %r15;
	st.global.f64 	[%rd1+48], %fd29;
$L__BB1_15:
	ld.global.f64 	%fd18, [%rd8+16];
	ld.global.f64 	%fd19, [%rd1+56];
	setp.geu.f64 	%p8, %fd18, %fd19;
	@%p8 bra 	$L__BB1_17;
	cvt.rzi.s32.f64 	%r16, %fd18;
	st.global.f64 	[%rd8+16], %fd19;
	cvt.rn.f64.s32 	%fd30, %r16;
	st.global.f64 	[%rd1+56], %fd30;
$L__BB1_17:
	ld.global.f64 	%fd20, [%rd8+24];
	ld.global.f64 	%fd21, [%rd1+64];
	setp.geu.f64 	%p9, %fd20, %fd21;
	@%p9 bra 	$L__BB1_19;
	cvt.rzi.s32.f64 	%r17, %fd20;
	st.global.f64 	[%rd8+24], %fd21;
	cvt.rn.f64.s32 	%fd31, %r17;
	st.global.f64 	[%rd1+64], %fd31;
$L__BB1_19:
	ld.global.f64 	%fd22, [%rd8+32];
	ld.global.f64 	%fd23, [%rd1+72];
	setp.geu.f64 	%p10, %fd22, %fd23;
	@%p10 bra 	$L__BB1_21;
	cvt.rzi.s32.f64 	%r18, %fd22;
	st.global.f64 	[%rd8+32], %fd23;
	cvt.rn.f64.s32 	%fd32, %r18;
	st.global.f64 	[%rd1+72], %fd32;
$L__BB1_21:
	add.s32 	%r19, %r19, 1;
	add.s64 	%rd8, %rd8, 80;
	setp.ne.s32 	%p11, %r19, 5000;
	@%p11 bra 	$L__BB1_1;
	ret;

}


// ===== COMPILED SASS (sm_100) =====

	.target	sm_100

	.elftype	@"ET_EXEC"


//--------------------- .note.nv.tkinfo           --------------------------
	.section	.note.nv.tkinfo,"",@"SHT_NOTE"
	.sectionflags	@"SHF_NOTE_NV_TKINFO"
	.tkinfo
        /*0018*/ 	.word	0x00000002
        /*0030*/ 	.string	""
        /*0030*/ 	.string	"ptxas"
        /*0030*/ 	.string	"Cuda compilation tools, release 13.0, V13.0.88"
        /*0030*/ 	.string	"Build cuda_13.0.r13.0/compiler.36424714_0"
        /*0030*/ 	.string	"-arch sm_100 -m 64 "



//--------------------- .note.nv.cuinfo           --------------------------
	.section	.note.nv.cuinfo,"",@"SHT_NOTE"
	.sectionflags	@"SHF_NOTE_NV_CUINFO"
        /*0018*/ 	.short	0x0002
        /*001a*/ 	.short	0x0064
        /*001c*/ 	.short	0x0082
	.zero		2


//--------------------- .nv.info                  --------------------------
	.section	.nv.info,"",@"SHT_CUDA_INFO"
	.align	4


	//----- nvinfo : EIATTR_REGCOUNT
	.align		4
        /*0000*/ 	.byte	0x04, 0x2f
        /*0002*/ 	.short	(.L_1 - .L_0)
	.align		4
.L_0:
        /*0004*/ 	.word	index@(_Z8distancePKiPdS0_)
        /*0008*/ 	.word	0x00000020


	//----- nvinfo : EIATTR_FRAME_SIZE
	.align		4
.L_1:
        /*000c*/ 	.byte	0x04, 0x11
        /*000e*/ 	.short	(.L_3 - .L_2)
	.align		4
.L_2:
        /*0010*/ 	.word	index@($__internal_0_$__cuda_sm20_dsqrt_rn_f64_mediumpath_v1)
        /*0014*/ 	.word	0x00000000


	//----- nvinfo : EIATTR_FRAME_SIZE
	.align		4
.L_3:
        /*0018*/ 	.byte	0x04, 0x11
        /*001a*/ 	.short	(.L_5 - .L_4)
	.align		4
.L_4:
        /*001c*/ 	.word	index@(_Z8distancePKiPdS0_)
        /*0020*/ 	.word	0x00000000


	//----- nvinfo : EIATTR_REGCOUNT
	.align		4
.L_5:
        /*0024*/ 	.byte	0x04, 0x2f
        /*0026*/ 	.short	(.L_7 - .L_6)
	.align		4
.L_6:
        /*0028*/ 	.word	index@(_Z7sortingPdS_d)
        /*002c*/ 	.word	0x00000018


	//----- nvinfo : EIATTR_FRAME_SIZE
	.align		4
.L_7:
        /*0030*/ 	.byte	0x04, 0x11
        /*0032*/ 	.short	(.L_9 - .L_8)
	.align		4
.L_8:
        /*0034*/ 	.word	index@(_Z7sortingPdS_d)
        /*0038*/ 	.word	0x00000000


	//----- nvinfo : EIATTR_MIN_STACK_SIZE
	.align		4
.L_9:
        /*003c*/ 	.byte	0x04, 0x12
        /*003e*/ 	.short	(.L_11 - .L_10)
	.align		4
.L_10:
        /*0040*/ 	.word	index@(_Z7sortingPdS_d)
        /*0044*/ 	.word	0x00000000


	//----- nvinfo : EIATTR_MIN_STACK_SIZE
	.align		4
.L_11:
        /*0048*/ 	.byte	0x04, 0x12
        /*004a*/ 	.short	(.L_13 - .L_12)
	.align		4
.L_12:
        /*004c*/ 	.word	index@(_Z8distancePKiPdS0_)
        /*0050*/ 	.word	0x00000000
.L_13:


//--------------------- .nv.compat                --------------------------
	.section	.nv.compat,"",@"SHT_CUDA_COMPAT_INFO"
	.align	4
        /*0000*/ 	.byte	0x02, 0x09, 0x00, 0x00, 0x02, 0x02, 0x01, 0x00, 0x02, 0x05, 0x05, 0x00, 0x03, 0x07, 0x01, 0x01
        /*0010*/ 	.byte	0x02, 0x03, 0x00, 0x00, 0x02, 0x06, 0x01, 0x00, 0x04, 0x0b, 0x08, 0x00, 0x01, 0x00, 0x00, 0x00
        /*0020*/ 	.byte	0x00, 0x00, 0x00, 0x00


//--------------------- .nv.info._Z7sortingPdS_d  --------------------------
	.section	.nv.info._Z7sortingPdS_d,"",@"SHT_CUDA_INFO"
	.sectionflags	@""
	.align	4


	//----- nvinfo : EIATTR_CUDA_API_VERSION
	.align		4
        /*0000*/ 	.byte	0x04, 0x37
        /*0002*/ 	.short	(.L_15 - .L_14)
.L_14:
        /*0004*/ 	.word	0x00000082


	//----- nvinfo : EIATTR_KPARAM_INFO
	.align		4
.L_15:
        /*0008*/ 	.byte	0x04, 0x17
        /*000a*/ 	.short	(.L_17 - .L_16)
.L_16:
        /*000c*/ 	.word	0x00000000
        /*0010*/ 	.short	0x0002
        /*0012*/ 	.short	0x0010
        /*0014*/ 	.byte	0x00, 0xf0, 0x21, 0x00


	//----- nvinfo : EIATTR_KPARAM_INFO
	.align		4
.L_17:
        /*0018*/ 	.byte	0x04, 0x17
        /*001a*/ 	.short	(.L_19 - .L_18)
.L_18:
        /*001c*/ 	.word	0x00000000
        /*0020*/ 	.short	0x0001
        /*0022*/ 	.short	0x0008
        /*0024*/ 	.byte	0x00, 0xf5, 0x21, 0x00


	//----- nvinfo : EIATTR_KPARAM_INFO
	.align		4
.L_19:
        /*0028*/ 	.byte	0x04, 0x17
        /*002a*/ 	.short	(.L_21 - .L_20)
.L_20:
        /*002c*/ 	.word	0x00000000
        /*0030*/ 	.short	0x0000
        /*0032*/ 	.short	0x0000
        /*0034*/ 	.byte	0x00, 0xf5, 0x21, 0x00


	//----- nvinfo : EIATTR_SPARSE_MMA_MASK
	.align		4
.L_21:
        /*0038*/ 	.byte	0x03, 0x50
        /*003a*/ 	.short	0x0000


	//----- nvinfo : EIATTR_MAXREG_COUNT
	.align		4
        /*003c*/ 	.byte	0x03, 0x1b
        /*003e*/ 	.short	0x00ff


	//----- nvinfo : EIATTR_MERCURY_ISA_VERSION
	.align		4
        /*0040*/ 	.byte	0x03, 0x5f
        /*0042*/ 	.short	0x0101


	//----- nvinfo : EIATTR_VRC_CTA_INIT_COUNT
	.align		4
        /*0044*/ 	.byte	0x02, 0x4a
	.zero		1
	.zero		1


	//----- nvinfo : EIATTR_EXIT_INSTR_OFFSETS
	.align		4
        /*0048*/ 	.byte	0x04, 0x1c
        /*004a*/ 	.short	(.L_23 - .L_22)


	//   ....[0]....
.L_22:
        /*004c*/ 	.word	0x000005b0


	//----- nvinfo : EIATTR_CBANK_PARAM_SIZE
	.align		4
.L_23:
        /*0050*/ 	.byte	0x03, 0x19
        /*0052*/ 	.short	0x0018


	//----- nvinfo : EIATTR_PARAM_CBANK
	.align		4
        /*0054*/ 	.byte	0x04, 0x0a
        /*0056*/ 	.short	(.L_25 - .L_24)
	.align		4
.L_24:
        /*0058*/ 	.word	index@(.nv.constant0._Z7sortingPdS_d)
        /*005c*/ 	.short	0x0380
        /*005e*/ 	.short	0x0018


	//----- nvinfo : EIATTR_SW_WAR
	.align		4
.L_25:
        /*0060*/ 	.byte	0x04, 0x36
        /*0062*/ 	.short	(.L_27 - .L_26)
.L_26:
        /*0064*/ 	.word	0x00000008
.L_27:


//--------------------- .nv.info._Z8distancePKiPdS0_ --------------------------
	.section	.nv.info._Z8distancePKiPdS0_,"",@"SHT_CUDA_INFO"
	.sectionflags	@""
	.align	4


	//----- nvinfo : EIATTR_CUDA_API_VERSION
	.align		4
        /*0000*/ 	.byte	0x04, 0x37
        /*0002*/ 	.short	(.L_29 - .L_28)
.L_28:
        /*0004*/ 	.word	0x00000082


	//----- nvinfo : EIATTR_KPARAM_INFO
	.align		4
.L_29:
        /*0008*/ 	.byte	0x04, 0x17
        /*000a*/ 	.short	(.L_31 - .L_30)
.L_30:
        /*000c*/ 	.word	0x00000000
        /*0010*/ 	.short	0x0002
        /*0012*/ 	.short	0x0010
        /*0014*/ 	.byte	0x00, 0xf5, 0x21, 0x00


	//----- nvinfo : EIATTR_KPARAM_INFO
	.align		4
.L_31:
        /*0018*/ 	.byte	0x04, 0x17
        /*001a*/ 	.short	(.L_33 - .L_32)
.L_32:
        /*001c*/ 	.word	0x00000000
        /*0020*/ 	.short	0x0001
        /*0022*/ 	.short	0x0008
        /*0024*/ 	.byte	0x00, 0xf5, 0x21, 0x00


	//----- nvinfo : EIATTR_KPARAM_INFO
	.align		4
.L_33:
        /*0028*/ 	.byte	0x04, 0x17
        /*002a*/ 	.short	(.L_35 - .L_34)
.L_34:
        /*002c*/ 	.word	0x00000000
        /*0030*/ 	.short	0x0000
        /*0032*/ 	.short	0x0000
        /*0034*/ 	.byte	0x00, 0xf5, 0x21, 0x00


	//----- nvinfo : EIATTR_SPARSE_MMA_MASK
	.align		4
.L_35:
        /*0038*/ 	.byte	0x03, 0x50
        /*003a*/ 	.short	0x0000


	//----- nvinfo : EIATTR_MAXREG_COUNT
	.align		4
        /*003c*/ 	.byte	0x03, 0x1b
        /*003e*/ 	.short	0x00ff


	//----- nvinfo : EIATTR_MERCURY_ISA_VERSION
	.align		4
        /*0040*/ 	.byte	0x03, 0x5f
        /*0042*/ 	.short	0x0101


	//----- nvinfo : EIATTR_VRC_CTA_INIT_COUNT
	.align		4
        /*0044*/ 	.byte	0x02, 0x4a
	.zero		1
	.zero		1


	//----- nvinfo : EIATTR_EXIT_INSTR_OFFSETS
	.align		4
        /*0048*/ 	.byte	0x04, 0x1c
        /*004a*/ 	.short	(.L_37 - .L_36)


	//   ....[0]....
.L_36:
        /*004c*/ 	.word	0x00000050


	//   ....[1]....
        /*0050*/ 	.word	0x00000670


	//----- nvinfo : EIATTR_CRS_STACK_SIZE
	.align		4
.L_37:
        /*0054*/ 	.byte	0x04, 0x1e
        /*0056*/ 	.short	(.L_39 - .L_38)
.L_38:
        /*0058*/ 	.word	0x00000000


	//----- nvinfo : EIATTR_CBANK_PARAM_SIZE
	.align		4
.L_39:
        /*005c*/ 	.byte	0x03, 0x19
        /*005e*/ 	.short	0x0018


	//----- nvinfo : EIATTR_PARAM_CBANK
	.align		4
        /*0060*/ 	.byte	0x04, 0x0a
        /*0062*/ 	.short	(.L_41 - .L_40)
	.align		4
.L_40:
        /*0064*/ 	.word	index@(.nv.constant0._Z8distancePKiPdS0_)
        /*0068*/ 	.short	0x0380
        /*006a*/ 	.short	0x0018


	//----- nvinfo : EIATTR_SW_WAR
	.align		4
.L_41:
        /*006c*/ 	.byte	0x04, 0x36
        /*006e*/ 	.short	(.L_43 - .L_42)
.L_42:
        /*0070*/ 	.word	0x00000008
.L_43:


//--------------------- .nv.callgraph             --------------------------
	.section	.nv.callgraph,"",@"SHT_CUDA_CALLGRAPH"
	.align	4
	.sectionentsize	8
	.align		4
        /*0000*/ 	.word	0x00000000
	.align		4
        /*0004*/ 	.word	0xffffffff
	.align		4
        /*0008*/ 	.word	0x00000000
	.align		4
        /*000c*/ 	.word	0xfffffffe
	.align		4
        /*0010*/ 	.word	0x00000000
	.align		4
        /*0014*/ 	.word	0xfffffffd
	.align		4
        /*0018*/ 	.word	0x00000000
	.align		4
        /*001c*/ 	.word	0xfffffffc


//--------------------- .text._Z7sortingPdS_d     --------------------------
	.section	.text._Z7sortingPdS_d,"ax",@progbits
	.align	128
        .global         _Z7sortingPdS_d
        .type           _Z7sortingPdS_d,@function
        .size           _Z7sortingPdS_d,(.L_x_11 - _Z7sortingPdS_d)
        .other          _Z7sortingPdS_d,@"STO_CUDA_ENTRY STV_DEFAULT"
_Z7sortingPdS_d:
.text._Z7sortingPdS_d:
[----:B------:R-:W-:Y:S01]  /*0000*/  LDC R1, c[0x0][0x37c] ;  /* 0x0000df00ff017b82 */ /* 0x000fe20000000800 */
[----:B------:R-:W0:Y:S07]  /*0010*/  S2R R0, SR_CTAID.X ;  /* 0x0000000000007919 */ /* 0x000e2e0000002500 */
[----:B------:R-:W1:Y:S01]  /*0020*/  LDC.64 R2, c[0x0][0x380] ;  /* 0x0000e000ff027b82 */ /* 0x000e620000000a00 */
[----:B------:R-:W2:Y:S01]  /*0030*/  LDCU.64 UR6, c[0x0][0x358] ;  /* 0x00006b00ff0677ac */ /* 0x000ea20008000a00 */
[----:B------:R-:W0:Y:S01]  /*0040*/  S2R R5, SR_TID.X ;  /* 0x0000000000057919 */ /* 0x000e220000002100 */
[----:B------:R-:W3:Y:S01]  /*0050*/  LDCU.64 UR4, c[0x0][0x380] ;  /* 0x00007000ff0477ac */ /* 0x000ee20008000a00 */
[----:B0-----:R-:W-:-:S05]  /*0060*/  LEA R0, R0, R5, 0x7 ;  /* 0x0000000500007211 */ /* 0x001fca00078e38ff */
[----:B------:R-:W-:-:S04]  /*0070*/  IMAD R5, R0, 0xa, RZ ;  /* 0x0000000a00057824 */ /* 0x000fc800078e02ff */
[----:B-1----:R-:W-:-:S05]  /*0080*/  IMAD.WIDE R2, R5, 0x8, R2 ;  /* 0x0000000805027825 */ /* 0x002fca00078e0202 */
[----:B--2---:R0:W5:Y:S01]  /*0090*/  LDG.E.64 R4, desc[UR6][R2.64] ;  /* 0x0000000602047981 */ /* 0x004162000c1e1b00 */
[----:B---3--:R-:W-:-:S04]  /*00a0*/  UIADD3 UR4, UP0, UPT, UR4, 0x28, URZ ;  /* 0x0000002804047890 */ /* 0x008fc8000ff1e0ff */
[----:B------:R-:W-:Y:S02]  /*00b0*/  UIADD3.X UR5, UPT, UPT, URZ, UR5, URZ, UP0, !UPT ;  /* 0x00000005ff057290 */ /* 0x000fe400087fe4ff */
[----:B------:R-:W-:Y:S01]  /*00c0*/  MOV R0, UR4 ;  /* 0x0000000400007c02 */ /* 0x000fe20008000f00 */
[----:B------:R-:W-:-:S03]  /*00d0*/  UMOV UR4, URZ ;  /* 0x000000ff00047c82 */ /* 0x000fc60008000000 */
[----:B0-----:R-:W-:-:S07]  /*00e0*/  MOV R13, UR5 ;  /* 0x00000005000d7c02 */ /* 0x001fce0008000f00 */
.L_x_0:
[----:B--2---:R-:W-:Y:S01]  /*00f0*/  IMAD.MOV.U32 R6, RZ, RZ, R0 ;  /* 0x000000ffff067224 */ /* 0x004fe200078e0000 */
[----:B------:R-:W-:-:S05]  /*0100*/  MOV R7, R13 ;  /* 0x0000000d00077202 */ /* 0x000fca0000000f00 */
[----:B------:R-:W2:Y:S02]  /*0110*/  LDG.E.64 R14, desc[UR6][R6.64+-0x28] ;  /* 0xffffd806060e7981 */ /* 0x000ea4000c1e1b00 */
[----:B--2--5:R-:W-:-:S14]  /*0120*/  DSETP.GEU.AND P0, PT, R14, R4, PT ;  /* 0x000000040e00722a */ /* 0x024fdc0003f0e000 */
[----:B------:R-:W0:Y:S01]  /*0130*/  @!P0 F2I.F64.TRUNC R14, R14 ;  /* 0x0000000e000e8311 */ /* 0x000e22000030d100 */
[----:B------:R0:W-:Y:S04]  /*0140*/  @!P0 STG.E.64 desc[UR6][R6.64+-0x28], R4 ;  /* 0xffffd80406008986 */ /* 0x0001e8000c101b06 */
[----:B------:R-:W2:Y:S03]  /*0150*/  LDG.E.64 R8, desc[UR6][R2.64+0x8] ;  /* 0x0000080602087981 */ /* 0x000ea6000c1e1b00 */
[----:B0-----:R-:W0:Y:S02]  /*0160*/  @!P0 I2F.F64 R4, R14 ;  /* 0x0000000e00048312 */ /* 0x001e240000201c00 */
[----:B0-----:R-:W-:Y:S04]  /*0170*/  @!P0 STG.E.64 desc[UR6][R2.64], R4 ;  /* 0x0000000402008986 */ /* 0x001fe8000c101b06 */
[----:B------:R-:W2:Y:S02]  /*0180*/  LDG.E.64 R18, desc[UR6][R6.64+-0x20] ;  /* 0xffffe00606127981 */ /* 0x000ea4000c1e1b00 */
[----:B--2---:R-:W-:-:S14]  /*0190*/  DSETP.GEU.AND P0, PT, R18, R8, PT ;  /* 0x000000081200722a */ /* 0x004fdc0003f0e000 */
[----:B------:R-:W0:Y:S01]  /*01a0*/  @!P0 F2I.F64.TRUNC R10, R18 ;  /* 0x00000012000a8311 */ /* 0x000e22000030d100 */
[----:B------:R1:W-:Y:S04]  /*01b0*/  @!P0 STG.E.64 desc[UR6][R6.64+-0x20], R8 ;  /* 0xffffe00806008986 */ /* 0x0003e8000c101b06 */
[----:B------:R-:W2:Y:S03]  /*01c0*/  LDG.E.64 R12, desc[UR6][R2.64+0x10] ;  /* 0x00001006020c7981 */ /* 0x000ea6000c1e1b00 */
[----:B0-----:R-:W0:Y:S02]  /*01d0*/  @!P0 I2F.F64 R10, R10 ;  /* 0x0000000a000a8312 */ /* 0x001e240000201c00 */
[----:B0-----:R0:W-:Y:S04]  /*01e0*/  @!P0 STG.E.64 desc[UR6][R2.64+0x8], R10 ;  /* 0x0000080a02008986 */ /* 0x0011e8000c101b06 */
[----:B------:R-:W2:Y:S02]  /*01f0*/  LDG.E.64 R20, desc[UR6][R6.64+-0x18] ;  /* 0xffffe80606147981 */ /* 0x000ea4000c1e1b00 */
[----:B--2---:R-:W-:-:S14]  /*0200*/  DSETP.GEU.AND P0, PT, R20, R12, PT ;  /* 0x0000000c1400722a */ /* 0x004fdc0003f0e000 */
[----:B------:R-:W2:Y:S01]  /*0210*/  @!P0 F2I.F64.TRUNC R14, R20 ;  /* 0x00000014000e8311 */ /* 0x000ea2000030d100 */
[----:B------:R3:W-:Y:S04]  /*0220*/  @!P0 STG.E.64 desc[UR6][R6.64+-0x18], R12 ;  /* 0xffffe80c06008986 */ /* 0x0007e8000c101b06 */
[----:B------:R-:W4:Y:S03]  /*0230*/  LDG.E.64 R16, desc[UR6][R2.64+0x18] ;  /* 0x0000180602107981 */ /* 0x000f26000c1e1b00 */
[----:B--2---:R-:W2:Y:S02]  /*0240*/  @!P0 I2F.F64 R14, R14 ;  /* 0x0000000e000e8312 */ /* 0x004ea40000201c00 */
[----:B--2---:R2:W-:Y:S04]  /*0250*/  @!P0 STG.E.64 desc[UR6][R2.64+0x10], R14 ;  /* 0x0000100e02008986 */ /* 0x0045e8000c101b06 */
[----:B------:R-:W4:Y:S02]  /*0260*/  LDG.E.64 R18, desc[UR6][R6.64+-0x10] ;  /* 0xfffff00606127981 */ /* 0x000f24000c1e1b00 */
[----:B----4-:R-:W-:-:S14]  /*0270*/  DSETP.GEU.AND P0, PT, R18, R16, PT ;  /* 0x000000101200722a */ /* 0x010fdc0003f0e000 */
[----:B-1----:R-:W1:Y:S01]  /*0280*/  @!P0 F2I.F64.TRUNC R8, R18 ;  /* 0x0000001200088311 */ /* 0x002e62000030d100 */
[----:B------:R4:W-:Y:S04]  /*0290*/  @!P0 STG.E.64 desc[UR6][R6.64+-0x10], R16 ;  /* 0xfffff01006008986 */ /* 0x0009e8000c101b06 */
[----:B0-----:R-:W3:Y:S03]  /*02a0*/  LDG.E.64 R10, desc[UR6][R2.64+0x20] ;  /* 0x00002006020a7981 */ /* 0x001ee6000c1e1b00 */
[----:B-1----:R-:W0:Y:S02]  /*02b0*/  @!P0 I2F.F64 R8, R8 ;  /* 0x0000000800088312 */ /* 0x002e240000201c00 */
[----:B0-----:R0:W-:Y:S04]  /*02c0*/  @!P0 STG.E.64 desc[UR6][R2.64+0x18], R8 ;  /* 0x0000180802008986 */ /* 0x0011e8000c101b06 */
[----:B------:R-:W3:Y:S02]  /*02d0*/  LDG.E.64 R20, desc[UR6][R6.64+-0x8] ;  /* 0xfffff80606147981 */ /* 0x000ee4000c1e1b00 */
[----:B---3--:R-:W-:-:S14]  /*02e0*/  DSETP.GEU.AND P0, PT, R20, R10, PT ;  /* 0x0000000a1400722a */ /* 0x008fdc0003f0e000 */
[----:B------:R-:W1:Y:S01]  /*02f0*/  @!P0 F2I.F64.TRUNC R12, R20 ;  /* 0x00000014000c8311 */ /* 0x000e62000030d100 */
[----:B------:R3:W-:Y:S04]  /*0300*/  @!P0 STG.E.64 desc[UR6][R6.64+-0x8], R10 ;  /* 0xfffff80a06008986 */ /* 0x0007e8000c101b06 */
[----:B--2---:R-:W2:Y:S03]  /*0310*/  LDG.E.64 R14, desc[UR6][R2.64+0x28] ;  /* 0x00002806020e7981 */ /* 0x004ea6000c1e1b00 */
[----:B-1----:R-:W1:Y:S02]  /*0320*/  @!P0 I2F.F64 R12, R12 ;  /* 0x0000000c000c8312 */ /* 0x002e640000201c00 */
[----:B-1----:R1:W-:Y:S04]  /*0330*/  @!P0 STG.E.64 desc[UR6][R2.64+0x20], R12 ;  /* 0x0000200c02008986 */ /* 0x0023e8000c101b06 */
[----:B------:R-:W2:Y:S02]  /*0340*/  LDG.E.64 R18, desc[UR6][R6.64] ;  /* 0x0000000606127981 */ /* 0x000ea4000c1e1b00 */
[----:B--2---:R-:W-:-:S14]  /*0350*/  DSETP.GEU.AND P0, PT, R18, R14, PT ;  /* 0x0000000e1200722a */ /* 0x004fdc0003f0e000 */
[----:B------:R-:W0:Y:S01]  /*0360*/  @!P0 F2I.F64.TRUNC R18, R18 ;  /* 0x0000001200128311 */ /* 0x000e22000030d100 */
[----:B------:R2:W-:Y:S04]  /*0370*/  @!P0 STG.E.64 desc[UR6][R6.64], R14 ;  /* 0x0000000e06008986 */ /* 0x0005e8000c101b06 */
[----:B----4-:R-:W4:Y:S03]  /*0380*/  LDG.E.64 R16, desc[UR6][R2.64+0x30] ;  /* 0x0000300602107981 */ /* 0x010f26000c1e1b00 */
[----:B0-----:R-:W0:Y:S02]  /*0390*/  @!P0 I2F.F64 R8, R18 ;  /* 0x0000001200088312 */ /* 0x001e240000201c00 */
[----:B0-----:R0:W-:Y:S04]  /*03a0*/  @!P0 STG.E.64 desc[UR6][R2.64+0x28], R8 ;  /* 0x0000280802008986 */ /* 0x0011e8000c101b06 */
[----:B------:R-:W4:Y:S02]  /*03b0*/  LDG.E.64 R20, desc[UR6][R6.64+0x8] ;  /* 0x0000080606147981 */ /* 0x000f24000c1e1b00 */
[----:B----4-:R-:W-:-:S14]  /*03c0*/  DSETP.GEU.AND P0, PT, R20, R16, PT ;  /* 0x000000101400722a */ /* 0x010fdc0003f0e000 */
[----:B---3--:R-:W3:Y:S01]  /*03d0*/  @!P0 F2I.F64.TRUNC R10, R20 ;  /* 0x00000014000a8311 */ /* 0x008ee2000030d100 */
[----:B------:R4:W-:Y:S04]  /*03e0*/  @!P0 STG.E.64 desc[UR6][R6.64+0x8], R16 ;  /* 0x0000081006008986 */ /* 0x0009e8000c101b06 */
[----:B-1----:R-:W2:Y:S03]  /*03f0*/  LDG.E.64 R12, desc[UR6][R2.64+0x38] ;  /* 0x00003806020c7981 */ /* 0x002ea6000c1e1b00 */
[----:B---3--:R-:W1:Y:S02]  /*0400*/  @!P0 I2F.F64 R10, R10 ;  /* 0x0000000a000a8312 */ /* 0x008e640000201c00 */
[----:B-1----:R1:W-:Y:S04]  /*0410*/  @!P0 STG.E.64 desc[UR6][R2.64+0x30], R10 ;  /* 0x0000300a02008986 */ /* 0x0023e8000c101b06 */
[----:B------:R-:W2:Y:S02]  /*0420*/  LDG.E.64 R18, desc[UR6][R6.64+0x10] ;  /* 0x0000100606127981 */ /* 0x000ea4000c1e1b00 */
[----:B--2---:R-:W-:-:S14]  /*0430*/  DSETP.GEU.AND P0, PT, R18, R12, PT ;  /* 0x0000000c1200722a */ /* 0x004fdc0003f0e000 */
[----:B------:R-:W0:Y:S01]  /*0440*/  @!P0 F2I.F64.TRUNC R18, R18 ;  /* 0x0000001200128311 */ /* 0x000e22000030d100 */
[----:B------:R-:W-:Y:S04]  /*0450*/  @!P0 STG.E.64 desc[UR6][R6.64+0x10], R12 ;  /* 0x0000100c06008986 */ /* 0x000fe8000c101b06 */
[----:B------:R-:W2:Y:S03]  /*0460*/  LDG.E.64 R14, desc[UR6][R2.64+0x40] ;  /* 0x00004006020e7981 */ /* 0x000ea6000c1e1b00 */
[----:B0-----:R-:W0:Y:S02]  /*0470*/  @!P0 I2F.F64 R8, R18 ;  /* 0x0000001200088312 */ /* 0x001e240000201c00 */
[----:B0-----:R0:W-:Y:S04]  /*0480*/  @!P0 STG.E.64 desc[UR6][R2.64+0x38], R8 ;  /* 0x0000380802008986 */ /* 0x0011e8000c101b06 */
[----:B------:R-:W2:Y:S02]  /*0490*/  LDG.E.64 R20, desc[UR6][R6.64+0x18] ;  /* 0x0000180606147981 */ /* 0x000ea4000c1e1b00 */
[----:B--2---:R-:W-:-:S14]  /*04a0*/  DSETP.GEU.AND P0, PT, R20, R14, PT ;  /* 0x0000000e1400722a */ /* 0x004fdc0003f0e000 */
[----:B------:R-:W1:Y:S01]  /*04b0*/  @!P0 F2I.F64.TRUNC R20, R20 ;  /* 0x0000001400148311 */ /* 0x000e62000030d100 */
[----:B------:R2:W-:Y:S04]  /*04c0*/  @!P0 STG.E.64 desc[UR6][R6.64+0x18], R14 ;  /* 0x0000180e06008986 */ /* 0x0005e8000c101b06 */
[----:B----4-:R-:W3:Y:S03]  /*04d0*/  LDG.E.64 R16, desc[UR6][R2.64+0x48] ;  /* 0x0000480602107981 */ /* 0x010ee6000c1e1b00 */
[----:B-1----:R-:W1:Y:S02]  /*04e0*/  @!P0 I2F.F64 R10, R20 ;  /* 0x00000014000a8312 */ /* 0x002e640000201c00 */
[----:B-1----:R2:W-:Y:S04]  /*04f0*/  @!P0 STG.E.64 desc[UR6][R2.64+0x40], R10 ;  /* 0x0000400a02008986 */ /* 0x0025e8000c101b06 */
[----:B------:R-:W3:Y:S01]  /*0500*/  LDG.E.64 R18, desc[UR6][R6.64+0x20] ;  /* 0x0000200606127981 */ /* 0x000ee2000c1e1b00 */
[----:B------:R-:W-:-:S04]  /*0510*/  UIADD3 UR4, UPT, UPT, UR4, 0x1, URZ ;  /* 0x0000000104047890 */ /* 0x000fc8000fffe0ff */
[----:B------:R-:W-:Y:S01]  /*0520*/  UISETP.NE.AND UP0, UPT, UR4, 0x1388, UPT ;  /* 0x000013880400788c */ /* 0x000fe2000bf05270 */
[----:B---3--:R-:W-:-:S14]  /*0530*/  DSETP.GEU.AND P0, PT, R18, R16, PT ;  /* 0x000000101200722a */ /* 0x008fdc0003f0e000 */
[----:B------:R-:W0:Y:S01]  /*0540*/  @!P0 F2I.F64.TRUNC R18, R18 ;  /* 0x0000001200128311 */ /* 0x000e22000030d100 */
[----:B------:R2:W-:Y:S07]  /*0550*/  @!P0 STG.E.64 desc[UR6][R6.64+0x20], R16 ;  /* 0x0000201006008986 */ /* 0x0005ee000c101b06 */
[----:B0-----:R-:W0:Y:S02]  /*0560*/  @!P0 I2F.F64 R8, R18 ;  /* 0x0000001200088312 */ /* 0x001e240000201c00 */
[----:B0-----:R2:W-:Y:S01]  /*0570*/  @!P0 STG.E.64 desc[UR6][R2.64+0x48], R8 ;  /* 0x0000480802008986 */ /* 0x0015e2000c101b06 */
[----:B------:R-:W-:-:S05]  /*0580*/  IADD3 R0, P0, PT, R6, 0x50, RZ ;  /* 0x0000005006007810 */ /* 0x000fca0007f1e0ff */
[----:B------:R-:W-:Y:S01]  /*0590*/  IMAD.X R13, RZ, RZ, R7, P0 ;  /* 0x000000ffff0d7224 */ /* 0x000fe200000e0607 */
[----:B------:R-:W-:Y:S07]  /*05a0*/  BRA.U UP0, `(.L_x_0) ;  /* 0xfffffff900d07547 */ /* 0x000fee000b83ffff */
[----:B------:R-:W-:Y:S05]  /*05b0*/  EXIT ;  /* 0x000000000000794d */ /* 0x000fea0003800000 */
.L_x_1:
[----:B------:R-:W-:-:S00]  /*05c0*/  BRA `(.L_x_1) ;  /* 0xfffffffc00fc7947 */ /* 0x000fc0000383ffff */
[----:B------:R-:W-:-:S00]  /*05d0*/  NOP ;  /* 0x0000000000007918 */ /* 0x000fc00000000000 */
        /* <DEDUP_REMOVED lines=10> */
.L_x_11:


//--------------------- .text._Z8distancePKiPdS0_ --------------------------
	.section	.text._Z8distancePKiPdS0_,"ax",@progbits
	.align	128
        .global         _Z8distancePKiPdS0_
        .type           _Z8distancePKiPdS0_,@function
        .size           _Z8distancePKiPdS0_,(.L_x_10 - _Z8distancePKiPdS0_)
        .other          _Z8distancePKiPdS0_,@"STO_CUDA_ENTRY STV_DEFAULT"
_Z8distancePKiPdS0_:
.text._Z8distancePKiPdS0_:
[----:B------:R-:W-:Y:S01]  /*0000*/  LDC R1, c[0x0][0x37c] ;  /* 0x0000df00ff017b82 */ /* 0x000fe20000000800 */
[----:B------:R-:W0:Y:S01]  /*0010*/  S2R R2, SR_CTAID.X ;  /* 0x0000000000027919 */ /* 0x000e220000002500 */
[----:B------:R-:W0:Y:S02]  /*0020*/  S2R R3, SR_TID.X ;  /* 0x0000000000037919 */ /* 0x000e240000002100 */
[----:B0-----:R-:W-:-:S04]  /*0030*/  LEA R2, R2, R3, 0x7 ;  /* 0x0000000302027211 */ /* 0x001fc800078e38ff */
[----:B------:R-:W-:-:S13]  /*0040*/  ISETP.GT.AND P0, PT, R2, 0x1386, PT ;  /* 0x000013860200780c */ /* 0x000fda0003f04270 */
[----:B------:R-:W-:Y:S05]  /*0050*/  @P0 EXIT ;  /* 0x000000000000094d */ /* 0x000fea0003800000 */
[----:B------:R-:W0:Y:S01]  /*0060*/  LDC.64 R14, c[0x0][0x380] ;  /* 0x0000e000ff0e7b82 */ /* 0x000e220000000a00 */
[C---:B------:R-:W-:Y:S01]  /*0070*/  IMAD R3, R2.reuse, 0xa, RZ ;  /* 0x0000000a02037824 */ /* 0x040fe200078e02ff */
[----:B------:R-:W-:Y:S01]  /*0080*/  CS2R R18, SRZ ;  /* 0x0000000000127805 */ /* 0x000fe2000001ff00 */
[----:B------:R-:W-:Y:S01]  /*0090*/  IMAD R0, R2, 0xa, RZ ;  /* 0x0000000a02007824 */ /* 0x000fe200078e02ff */
[----:B------:R-:W1:Y:S04]  /*00a0*/  LDCU.64 UR4, c[0x0][0x358] ;  /* 0x00006b00ff0477ac */ /* 0x000e680008000a00 */
[----:B------:R-:W2:Y:S08]  /*00b0*/  LDC.64 R12, c[0x0][0x388] ;  /* 0x0000e200ff0c7b82 */ /* 0x000eb00000000a00 */
[----:B------:R-:W3:Y:S01]  /*00c0*/  LDC.64 R10, c[0x0][0x390] ;  /* 0x0000e400ff0a7b82 */ /* 0x000ee20000000a00 */
[----:B0-----:R-:W-:-:S04]  /*00d0*/  IMAD.WIDE R14, R3, 0x4, R14 ;  /* 0x00000004030e7825 */ /* 0x001fc800078e020e */
[----:B-12---:R-:W-:-:S07]  /*00e0*/  IMAD.WIDE R12, R2, 0x8, R12 ;  /* 0x00000008020c7825 */ /* 0x006fce00078e020c */
.L_x_4:
[----:B------:R-:W-:Y:S01]  /*00f0*/  VIADD R0, R0, 0xa ;  /* 0x0000000a00007836 */ /* 0x000fe20000000000 */
[----:B------:R-:W2:Y:S03]  /*0100*/  LDG.E R4, desc[UR4][R14.64] ;  /* 0x000000040e047981 */ /* 0x000ea6000c1e1900 */
[----:B---3--:R-:W-:Y:S01]  /*0110*/  IMAD.WIDE R16, R0, 0x4, R10 ;  /* 0x0000000400107825 */ /* 0x008fe200078e020a */
[----:B------:R-:W3:Y:S04]  /*0120*/  LDG.E R9, desc[UR4][R14.64+0x4] ;  /* 0x000004040e097981 */ /* 0x000ee8000c1e1900 */
[----:B0-----:R-:W2:Y:S04]  /*0130*/  LDG.E R7, desc[UR4][R16.64] ;  /* 0x0000000410077981 */ /* 0x001ea8000c1e1900 */
[----:B------:R-:W3:Y:S04]  /*0140*/  LDG.E R20, desc[UR4][R16.64+0x4] ;  /* 0x0000040410147981 */ /* 0x000ee8000c1e1900 */
[----:B------:R-:W4:Y:S04]  /*0150*/  LDG.E R5, desc[UR4][R14.64+0x8] ;  /* 0x000008040e057981 */ /* 0x000f28000c1e1900 */
[----:B------:R-:W4:Y:S04]  /*0160*/  LDG.E R6, desc[UR4][R16.64+0x8] ;  /* 0x0000080410067981 */ /* 0x000f28000c1e1900 */
[----:B------:R-:W5:Y:S04]  /*0170*/  LDG.E R8, desc[UR4][R14.64+0xc] ;  /* 0x00000c040e087981 */ /* 0x000f68000c1e1900 */
[----:B------:R-:W5:Y:S04]  /*0180*/  LDG.E R3, desc[UR4][R16.64+0xc] ;  /* 0x00000c0410037981 */ /* 0x000f68000c1e1900 */
[----:B------:R-:W5:Y:S04]  /*0190*/  LDG.E R25, desc[UR4][R14.64+0x10] ;  /* 0x000010040e197981 */ /* 0x000f68000c1e1900 */
[----:B------:R-:W5:Y:S04]  /*01a0*/  LDG.E R26, desc[UR4][R14.64+0x14] ;  /* 0x000014040e1a7981 */ /* 0x000f68000c1e1900 */
[----:B------:R-:W5:Y:S04]  /*01b0*/  LDG.E R24, desc[UR4][R14.64+0x18] ;  /* 0x000018040e187981 */ /* 0x000f68000c1e1900 */
[----:B------:R-:W5:Y:S04]  /*01c0*/  LDG.E R28, desc[UR4][R14.64+0x20] ;  /* 0x000020040e1c7981 */ /* 0x000f68000c1e1900 */
[----:B------:R-:W5:Y:S01]  /*01d0*/  LDG.E R27, desc[UR4][R16.64+0x20] ;  /* 0x00002004101b7981 */ /* 0x000f62000c1e1900 */
[----:B--2---:R-:W-:-:S03]  /*01e0*/  IADD3 R7, PT, PT, R4, -R7, RZ ;  /* 0x8000000704077210 */ /* 0x004fc60007ffe0ff */
[----:B------:R-:W2:Y:S02]  /*01f0*/  LDG.E R4, desc[UR4][R16.64+0x10] ;  /* 0x0000100410047981 */ /* 0x000ea4000c1e1900 */
[----:B------:R-:W-:Y:S02]  /*0200*/  IMAD R29, R7, R7, RZ ;  /* 0x00000007071d7224 */ /* 0x000fe400078e02ff */
[----:B---3--:R-:W-:Y:S02]  /*0210*/  IMAD.IADD R7, R9, 0x1, -R20 ;  /* 0x0000000109077824 */ /* 0x008fe400078e0a14 */
[----:B------:R-:W3:Y:S01]  /*0220*/  LDG.E R9, desc[UR4][R16.64+0x14] ;  /* 0x0000140410097981 */ /* 0x000ee2000c1e1900 */
[----:B------:R0:W1:Y:S01]  /*0230*/  I2F.F64.U32 R20, R29 ;  /* 0x0000001d00147312 */ /* 0x0000620000201800 */
[----:B------:R-:W-:Y:S02]  /*0240*/  IMAD R22, R7, R7, RZ ;  /* 0x0000000707167224 */ /* 0x000fe400078e02ff */
[----:B------:R-:W3:Y:S04]  /*0250*/  LDG.E R7, desc[UR4][R16.64+0x18] ;  /* 0x0000180410077981 */ /* 0x000ee8000c1e1900 */
[----:B0-----:R-:W3:Y:S01]  /*0260*/  LDG.E R29, desc[UR4][R16.64+0x24] ;  /* 0x00002404101d7981 */ /* 0x001ee2000c1e1900 */
[----:B-1----:R-:W-:-:S03]  /*0270*/  DADD R18, R20, R18 ;  /* 0x0000000014127229 */ /* 0x002fc60000000012 */
[----:B------:R-:W3:Y:S04]  /*0280*/  LDG.E R21, desc[UR4][R14.64+0x1c] ;  /* 0x00001c040e157981 */ /* 0x000ee8000c1e1900 */
[----:B------:R-:W3:Y:S04]  /*0290*/  LDG.E R20, desc[UR4][R16.64+0x1c] ;  /* 0x00001c0410147981 */ /* 0x000ee8000c1e1900 */
[----:B------:R-:W3:Y:S01]  /*02a0*/  LDG.E R16, desc[UR4][R14.64+0x24] ;  /* 0x000024040e107981 */ /* 0x000ee2000c1e1900 */
[----:B------:R-:W0:Y:S01]  /*02b0*/  I2F.F64.U32 R22, R22 ;  /* 0x0000001600167312 */ /* 0x000e220000201800 */
[----:B----4-:R-:W-:Y:S01]  /*02c0*/  IADD3 R5, PT, PT, R5, -R6, RZ ;  /* 0x8000000605057210 */ /* 0x010fe20007ffe0ff */
[----:B-----5:R-:W-:Y:S01]  /*02d0*/  IMAD.IADD R3, R8, 0x1, -R3 ;  /* 0x0000000108037824 */ /* 0x020fe200078e0a03 */
[----:B0-----:R-:W-:-:S03]  /*02e0*/  DADD R18, R18, R22 ;  /* 0x0000000012127229 */ /* 0x001fc60000000016 */
[----:B------:R-:W-:Y:S02]  /*02f0*/  IMAD R23, R5, R5, RZ ;  /* 0x0000000505177224 */ /* 0x000fe400078e02ff */
[----:B------:R-:W-:-:S04]  /*0300*/  IMAD R3, R3, R3, RZ ;  /* 0x0000000303037224 */ /* 0x000fc800078e02ff */
[----:B------:R-:W0:Y:S02]  /*0310*/  I2F.F64.U32 R22, R23 ;  /* 0x0000001700167312 */ /* 0x000e240000201800 */
[----:B0-----:R-:W-:Y:S01]  /*0320*/  DADD R18, R18, R22 ;  /* 0x0000000012127229 */ /* 0x001fe20000000016 */
[----:B------:R-:W-:-:S05]  /*0330*/  IADD3 R27, PT, PT, R28, -R27, RZ ;  /* 0x8000001b1c1b7210 */ /* 0x000fca0007ffe0ff */
[----:B------:R-:W-:Y:S02]  /*0340*/  IMAD R27, R27, R27, RZ ;  /* 0x0000001b1b1b7224 */ /* 0x000fe400078e02ff */
[----:B------:R-:W-:Y:S01]  /*0350*/  VIADD R2, R2, 0x1 ;  /* 0x0000000102027836 */ /* 0x000fe20000000000 */
[----:B------:R-:W-:Y:S04]  /*0360*/  BSSY.RECONVERGENT B0, `(.L_x_2) ;  /* 0x000002e000007945 */ /* 0x000fe80003800200 */
[----:B------:R-:W-:Y:S02]  /*0370*/  ISETP.NE.AND P0, PT, R2, 0x1387, PT ;  /* 0x000013870200780c */ /* 0x000fe40003f05270 */
[----:B--2---:R-:W-:Y:S02]  /*0380*/  IADD3 R25, PT, PT, R25, -R4, RZ ;  /* 0x8000000419197210 */ /* 0x004fe40007ffe0ff */
[----:B------:R-:W0:Y:S03]  /*0390*/  I2F.F64.U32 R4, R3 ;  /* 0x0000000300047312 */ /* 0x000e260000201800 */
[----:B------:R-:W-:-:S02]  /*03a0*/  IMAD R25, R25, R25, RZ ;  /* 0x0000001919197224 */ /* 0x000fc400078e02ff */
[----:B---3--:R-:W-:-:S03]  /*03b0*/  IMAD.IADD R26, R26, 0x1, -R9 ;  /* 0x000000011a1a7824 */ /* 0x008fc600078e0a09 */
[----:B------:R-:W1:Y:S01]  /*03c0*/  I2F.F64.U32 R8, R25 ;  /* 0x0000001900087312 */ /* 0x000e620000201800 */
[----:B------:R-:W-:Y:S01]  /*03d0*/  IMAD R26, R26, R26, RZ ;  /* 0x0000001a1a1a7224 */ /* 0x000fe200078e02ff */
[----:B------:R-:W-:Y:S01]  /*03e0*/  IADD3 R24, PT, PT, R24, -R7, RZ ;  /* 0x8000000718187210 */ /* 0x000fe20007ffe0ff */
[----:B0-----:R-:W-:-:S05]  /*03f0*/  DADD R4, R18, R4 ;  /* 0x0000000012047229 */ /* 0x001fca0000000004 */
[----:B------:R-:W0:Y:S01]  /*0400*/  I2F.F64.U32 R6, R26 ;  /* 0x0000001a00067312 */ /* 0x000e220000201800 */
[----:B------:R-:W-:Y:S02]  /*0410*/  IMAD R24, R24, R24, RZ ;  /* 0x0000001818187224 */ /* 0x000fe400078e02ff */
[----:B-1----:R-:W-:-:S05]  /*0420*/  DADD R4, R4, R8 ;  /* 0x0000000004047229 */ /* 0x002fca0000000008 */
[----:B------:R-:W1:Y:S01]  /*0430*/  I2F.F64.U32 R8, R24 ;  /* 0x0000001800087312 */ /* 0x000e620000201800 */
[----:B------:R-:W-:-:S04]  /*0440*/  IMAD.IADD R20, R21, 0x1, -R20 ;  /* 0x0000000115147824 */ /* 0x000fc800078e0a14 */
[----:B------:R-:W-:Y:S01]  /*0450*/  IMAD R20, R20, R20, RZ ;  /* 0x0000001414147224 */ /* 0x000fe200078e02ff */
[----:B0-----:R-:W-:-:S03]  /*0460*/  DADD R4, R4, R6 ;  /* 0x0000000004047229 */ /* 0x001fc60000000006 */
[----:B------:R-:W0:Y:S01]  /*0470*/  I2F.F64.U32 R6, R20 ;  /* 0x0000001400067312 */ /* 0x000e220000201800 */
[----:B------:R-:W-:-:S04]  /*0480*/  IMAD.IADD R16, R16, 0x1, -R29 ;  /* 0x0000000110107824 */ /* 0x000fc800078e0a1d */
[----:B-1----:R-:W-:-:S03]  /*0490*/  DADD R4, R4, R8 ;  /* 0x0000000004047229 */ /* 0x002fc60000000008 */
[----:B------:R-:W1:Y:S01]  /*04a0*/  I2F.F64.U32 R8, R27 ;  /* 0x0000001b00087312 */ /* 0x000e620000201800 */
[----:B------:R-:W-:-:S04]  /*04b0*/  IMAD R16, R16, R16, RZ ;  /* 0x0000001010107224 */ /* 0x000fc800078e02ff */
[----:B0-----:R-:W-:-:S03]  /*04c0*/  DADD R4, R4, R6 ;  /* 0x0000000004047229 */ /* 0x001fc60000000006 */
[----:B------:R-:W0:Y:S05]  /*04d0*/  I2F.F64.U32 R18, R16 ;  /* 0x0000001000127312 */ /* 0x000e2a0000201800 */
[----:B-1----:R-:W-:-:S08]  /*04e0*/  DADD R4, R4, R8 ;  /* 0x0000000004047229 */ /* 0x002fd00000000008 */
[----:B0-----:R-:W-:-:S06]  /*04f0*/  DADD R18, R4, R18 ;  /* 0x0000000004127229 */ /* 0x001fcc0000000012 */
[----:B------:R-:W0:Y:S04]  /*0500*/  MUFU.RSQ64H R5, R19 ;  /* 0x0000001300057308 */ /* 0x000e280000001c00 */
[----:B------:R-:W-:Y:S01]  /*0510*/  IADD3 R4, PT, PT, R19, -0x3500000, RZ ;  /* 0xfcb0000013047810 */ /* 0x000fe20007ffe0ff */
[----:B------:R-:W-:Y:S01]  /*0520*/  IMAD.MOV.U32 R8, RZ, RZ, 0x0 ;  /* 0x00000000ff087424 */ /* 0x000fe200078e00ff */
[----:B------:R-:W-:-:S04]  /*0530*/  MOV R9, 0x3fd80000 ;  /* 0x3fd8000000097802 */ /* 0x000fc80000000f00 */
[----:B0-----:R-:W-:-:S08]  /*0540*/  DMUL R6, R4, R4 ;  /* 0x0000000404067228 */ /* 0x001fd00000000000 */
[----:B------:R-:W-:-:S08]  /*0550*/  DFMA R6, R18, -R6, 1 ;  /* 0x3ff000001206742b */ /* 0x000fd00000000806 */
[----:B------:R-:W-:Y:S02]  /*0560*/  DFMA R8, R6, R8, 0.5 ;  /* 0x3fe000000608742b */ /* 0x000fe40000000008 */
[----:B------:R-:W-:-:S08]  /*0570*/  DMUL R6, R4, R6 ;  /* 0x0000000604067228 */ /* 0x000fd00000000000 */
[----:B------:R-:W-:Y:S01]  /*0580*/  DFMA R22, R8, R6, R4 ;  /* 0x000000060816722b */ /* 0x000fe20000000004 */
[----:B------:R-:W-:-:S07]  /*0590*/  ISETP.GE.U32.AND P1, PT, R4, 0x7ca00000, PT ;  /* 0x7ca000000400780c */ /* 0x000fce0003f26070 */
[----:B------:R-:W-:Y:S02]  /*05a0*/  DMUL R8, R18, R22 ;  /* 0x0000001612087228 */ /* 0x000fe40000000000 */
[----:B------:R-:W-:Y:S01]  /*05b0*/  IADD3 R21, PT, PT, R23, -0x100000, RZ ;  /* 0xfff0000017157810 */ /* 0x000fe20007ffe0ff */
[----:B------:R-:W-:-:S05]  /*05c0*/  IMAD.MOV.U32 R20, RZ, RZ, R22 ;  /* 0x000000ffff147224 */ /* 0x000fca00078e0016 */
[----:B------:R-:W-:-:S08]  /*05d0*/  DFMA R16, R8, -R8, R18 ;  /* 0x800000080810722b */ /* 0x000fd00000000012 */
[----:B------:R-:W-:Y:S01]  /*05e0*/  DFMA R6, R16, R20, R8 ;  /* 0x000000141006722b */ /* 0x000fe20000000008 */
[----:B------:R-:W-:Y:S10]  /*05f0*/  @!P1 BRA `(.L_x_3) ;  /* 0x0000000000109947 */ /* 0x000ff40003800000 */
[----:B------:R-:W-:-:S07]  /*0600*/  MOV R6, 0x620 ;  /* 0x0000062000067802 */ /* 0x000fce0000000f00 */
[----:B------:R-:W-:Y:S05]  /*0610*/  CALL.REL.NOINC `($__internal_0_$__cuda_sm20_dsqrt_rn_f64_mediumpath_v1) ;  /* 0x0000000000187944 */ /* 0x000fea0003c00000 */
[----:B------:R-:W-:Y:S01]  /*0620*/  MOV R6, R8 ;  /* 0x0000000800067202 */ /* 0x000fe20000000f00 */
[----:B------:R-:W-:-:S07]  /*0630*/  IMAD.MOV.U32 R7, RZ, RZ, R9 ;  /* 0x000000ffff077224 */ /* 0x000fce00078e0009 */
.L_x_3:
[----:B------:R-:W-:Y:S05]  /*0640*/  BSYNC.RECONVERGENT B0 ;  /* 0x0000000000007941 */ /* 0x000fea0003800200 */
.L_x_2:
[----:B------:R0:W-:Y:S01]  /*0650*/  STG.E.64 desc[UR4][R12.64], R6 ;  /* 0x000000060c007986 */ /* 0x0001e2000c101b04 */
[----:B------:R-:W-:Y:S05]  /*0660*/  @P0 BRA `(.L_x_4) ;  /* 0xfffffff800a00947 */ /* 0x000fea000383ffff */
[----:B------:R-:W-:Y:S05]  /*0670*/  EXIT ;  /* 0x000000000000794d */ /* 0x000fea0003800000 */
        .weak           $__internal_0_$__cuda_sm20_dsqrt_rn_f64_mediumpath_v1
        .type           $__internal_0_$__cuda_sm20_dsqrt_rn_f64_mediumpath_v1,@function
        .size           $__internal_0_$__cuda_sm20_dsqrt_rn_f64_mediumpath_v1,(.L_x_10 - $__internal_0_$__cuda_sm20_dsqrt_rn_f64_mediumpath_v1)
$__internal_0_$__cuda_sm20_dsqrt_rn_f64_mediumpath_v1:
[----:B------:R-:W-:Y:S01]  /*0680*/  ISETP.GE.U32.AND P1, PT, R4, -0x3400000, PT ;  /* 0xfcc000000400780c */ /* 0x000fe20003f26070 */
[----:B------:R-:W-:Y:S01]  /*0690*/  BSSY.RECONVERGENT B1, `(.L_x_5) ;  /* 0x0000026000017945 */ /* 0x000fe20003800200 */
[----:B------:R-:W-:Y:S01]  /*06a0*/  MOV R20, R22 ;  /* 0x0000001600147202 */ /* 0x000fe20000000f00 */
[----:B------:R-:W-:Y:S01]  /*06b0*/  IMAD.MOV.U32 R4, RZ, RZ, R18 ;  /* 0x000000ffff047224 */ /* 0x000fe200078e0012 */
[----:B------:R-:W-:-:S09]  /*06c0*/  MOV R5, R19 ;  /* 0x0000001300057202 */ /* 0x000fd20000000f00 */
[----:B------:R-:W-:Y:S05]  /*06d0*/  @!P1 BRA `(.L_x_6) ;  /* 0x0000000000209947 */ /* 0x000fea0003800000 */
[----:B------:R-:W-:-:S10]  /*06e0*/  DFMA.RM R8, R16, R20, R8 ;  /* 0x000000141008722b */ /* 0x000fd40000004008 */
[----:B------:R-:W-:-:S05]  /*06f0*/  IADD3 R16, P1, PT, R8, 0x1, RZ ;  /* 0x0000000108107810 */ /* 0x000fca0007f3e0ff */
[----:B------:R-:W-:-:S06]  /*0700*/  IMAD.X R17, RZ, RZ, R9, P1 ;  /* 0x000000ffff117224 */ /* 0x000fcc00008e0609 */
[----:B------:R-:W-:-:S08]  /*0710*/  DFMA.RP R4, -R8, R16, R4 ;  /* 0x000000100804722b */ /* 0x000fd00000008104 */
[----:B------:R-:W-:-:S06]  /*0720*/  DSETP.GT.AND P1, PT, R4, RZ, PT ;  /* 0x000000ff0400722a */ /* 0x000fcc0003f24000 */
[----:B------:R-:W-:Y:S02]  /*0730*/  FSEL R8, R16, R8, P1 ;  /* 0x0000000810087208 */ /* 0x000fe40000800000 */
[----:B------:R-:W-:Y:S01]  /*0740*/  FSEL R9, R17, R9, P1 ;  /* 0x0000000911097208 */ /* 0x000fe20000800000 */
[----:B------:R-:W-:Y:S06]  /*0750*/  BRA `(.L_x_7) ;  /* 0x0000000000647947 */ /* 0x000fec0003800000 */
.L_x_6:
[----:B------:R-:W-:-:S14]  /*0760*/  DSETP.NE.AND P1, PT, R4, RZ, PT ;  /* 0x000000ff0400722a */ /* 0x000fdc0003f25000 */
[----:B------:R-:W-:Y:S05]  /*0770*/  @!P1 BRA `(.L_x_8) ;  /* 0x0000000000589947 */ /* 0x000fea0003800000 */
[----:B------:R-:W-:-:S13]  /*0780*/  ISETP.GE.AND P1, PT, R5, RZ, PT ;  /* 0x000000ff0500720c */ /* 0x000fda0003f26270 */
[----:B------:R-:W-:Y:S02]  /*0790*/  @!P1 MOV R8, 0x0 ;  /* 0x0000000000089802 */ /* 0x000fe40000000f00 */
[----:B------:R-:W-:Y:S01]  /*07a0*/  @!P1 MOV R9, 0xfff80000 ;  /* 0xfff8000000099802 */ /* 0x000fe20000000f00 */
[----:B------:R-:W-:Y:S06]  /*07b0*/  @!P1 BRA `(.L_x_7) ;  /* 0x00000000004c9947 */ /* 0x000fec0003800000 */
[----:B------:R-:W-:-:S13]  /*07c0*/  ISETP.GT.AND P1, PT, R5, 0x7fefffff, PT ;  /* 0x7fefffff0500780c */ /* 0x000fda0003f24270 */
[----:B------:R-:W-:Y:S05]  /*07d0*/  @P1 BRA `(.L_x_8) ;  /* 0x0000000000401947 */ /* 0x000fea0003800000 */
[----:B------:R-:W-:Y:S01]  /*07e0*/  DMUL R4, R4, 8.11296384146066816958e+31 ;  /* 0x4690000004047828 */ /* 0x000fe20000000000 */
[----:B------:R-:W-:Y:S02]  /*07f0*/  IMAD.MOV.U32 R8, RZ, RZ, RZ ;  /* 0x000000ffff087224 */ /* 0x000fe400078e00ff */
[----:B------:R-:W-:Y:S01]  /*0800*/  HFMA2 R21, -RZ, RZ, 1.9609375, 0 ;  /* 0x3fd80000ff157431 */ /* 0x000fe200000001ff */
[----:B------:R-:W-:Y:S02]  /*0810*/  MOV R20, 0x0 ;  /* 0x0000000000147802 */ /* 0x000fe40000000f00 */
[----:B------:R-:W0:Y:S02]  /*0820*/  MUFU.RSQ64H R9, R5 ;  /* 0x0000000500097308 */ /* 0x000e240000001c00 */
[----:B0-----:R-:W-:-:S08]  /*0830*/  DMUL R16, R8, R8 ;  /* 0x0000000808107228 */ /* 0x001fd00000000000 */
[----:B------:R-:W-:-:S08]  /*0840*/  DFMA R16, R4, -R16, 1 ;  /* 0x3ff000000410742b */ /* 0x000fd00000000810 */
[----:B------:R-:W-:Y:S02]  /*0850*/  DFMA R20, R16, R20, 0.5 ;  /* 0x3fe000001014742b */ /* 0x000fe40000000014 */
[----:B------:R-:W-:-:S08]  /*0860*/  DMUL R16, R8, R16 ;  /* 0x0000001008107228 */ /* 0x000fd00000000000 */
[----:B------:R-:W-:-:S08]  /*0870*/  DFMA R16, R20, R16, R8 ;  /* 0x000000101410722b */ /* 0x000fd00000000008 */
[----:B------:R-:W-:Y:S02]  /*0880*/  DMUL R8, R4, R16 ;  /* 0x0000001004087228 */ /* 0x000fe40000000000 */
[----:B------:R-:W-:-:S06]  /*0890*/  VIADD R17, R17, 0xfff00000 ;  /* 0xfff0000011117836 */ /* 0x000fcc0000000000 */
[----:B------:R-:W-:-:S08]  /*08a0*/  DFMA R20, R8, -R8, R4 ;  /* 0x800000080814722b */ /* 0x000fd00000000004 */
[----:B------:R-:W-:-:S10]  /*08b0*/  DFMA R8, R16, R20, R8 ;  /* 0x000000141008722b */ /* 0x000fd40000000008 */
[----:B------:R-:W-:Y:S01]  /*08c0*/  IADD3 R9, PT, PT, R9, -0x3500000, RZ ;  /* 0xfcb0000009097810 */ /* 0x000fe20007ffe0ff */
[----:B------:R-:W-:Y:S06]  /*08d0*/  BRA `(.L_x_7) ;  /* 0x0000000000047947 */ /* 0x000fec0003800000 */
.L_x_8:
[----:B------:R-:W-:-:S11]  /*08e0*/  DADD R8, R4, R4 ;  /* 0x0000000004087229 */ /* 0x000fd60000000004 */
.L_x_7:
[----:B------:R-:W-:Y:S05]  /*08f0*/  BSYNC.RECONVERGENT B1 ;  /* 0x0000000000017941 */ /* 0x000fea0003800200 */
.L_x_5:
[----:B------:R-:W-:-:S04]  /*0900*/  MOV R7, 0x0 ;  /* 0x0000000000077802 */ /* 0x000fc80000000f00 */
[----:B------:R-:W-:Y:S05]  /*0910*/  RET.REL.NODEC R6 `(_Z8distancePKiPdS0_) ;  /* 0xfffffff406b87950 */ /* 0x000fea0003c3ffff */
.L_x_9:
        /* <DEDUP_REMOVED lines=14> */
.L_x_10:


//--------------------- .nv.shared.reserved.0     --------------------------
	.section	.nv.shared.reserved.0,"aw",@nobits
	.weak		__nv_reservedSMEM_offset_0_alias
	.size		__nv_reservedSMEM_offset_0_alias, 0, 64
	.other		__nv_reservedSMEM_offset_0_alias,@"STO_CUDA_RESERVED_SHARED STV_DEFAULT"
__nv_reservedSMEM_offset_0_alias:
	.zero		0
	.zero		64


//--------------------- .nv.constant0._Z7sortingPdS_d --------------------------
	.section	.nv.constant0._Z7sortingPdS_d,"a",@progbits
	.sectionflags	@""
	.align	4
.nv.constant0._Z7sortingPdS_d:
	.zero		920


//--------------------- .nv.constant0._Z8distancePKiPdS0_ --------------------------
	.section	.nv.constant0._Z8distancePKiPdS0_,"a",@progbits
	.sectionflags	@""
	.align	4
.nv.constant0._Z8distancePKiPdS0_:
	.zero		920


//--------------------- SYMBOLS --------------------------

	.type		.nv.reservedSmem.offset0,@object
	.size		.nv.reservedSmem.offset0,0x4
